	.headerflags	@"EF_CUDA_TEXMODE_UNIFIED EF_CUDA_64BIT_ADDRESS EF_CUDA_ACCELERATORS EF_CUDA_SM90 EF_CUDA_VIRTUAL_SM(EF_CUDA_SM90)"
	.elftype	@"ET_EXEC"


//--------------------- .nv.info                  --------------------------
	.section	.nv.info,"",@"SHT_CUDA_INFO"
	.align	4


	//----- nvinfo : EIATTR_REGCOUNT
	.align		4
        /*0000*/ 	.byte	0x04, 0x2f
        /*0002*/ 	.short	(.L_2 - .L_1)
	.align		4
.L_1:
        /*0004*/ 	.word	index@(triton_per_fused_add_clone_native_layer_norm_native_layer_norm_backward_29)
        /*0008*/ 	.word	0x00000020


	//----- nvinfo : EIATTR_MIN_STACK_SIZE
	.align		4
.L_2:
        /*000c*/ 	.byte	0x04, 0x12
        /*000e*/ 	.short	(.L_4 - .L_3)
	.align		4
.L_3:
        /*0010*/ 	.word	index@(triton_per_fused_add_clone_native_layer_norm_native_layer_norm_backward_29)
        /*0014*/ 	.word	0x00000000


	//----- nvinfo : EIATTR_FRAME_SIZE
	.align		4
.L_4:
        /*0018*/ 	.byte	0x04, 0x11
        /*001a*/ 	.short	(.L_6 - .L_5)
	.align		4
.L_5:
        /*001c*/ 	.word	index@(triton_per_fused_add_clone_native_layer_norm_native_layer_norm_backward_29)
        /*0020*/ 	.word	0x00000000


	//----- nvinfo : EIATTR_MIN_STACK_SIZE
	.align		4
.L_6:
        /*0024*/ 	.byte	0x04, 0x12
        /*0026*/ 	.short	(.L_8 - .L_7)
	.align		4
.L_7:
        /*0028*/ 	.word	index@(triton_per_fused_add_clone_native_layer_norm_native_layer_norm_backward_29)
        /*002c*/ 	.word	0x00000000
.L_8:


//--------------------- .nv.info.triton_per_fused_add_clone_native_layer_norm_native_layer_norm_backward_29 --------------------------
	.section	.nv.info.triton_per_fused_add_clone_native_layer_norm_native_layer_norm_backward_29,"",@"SHT_CUDA_INFO"
	.sectionflags	@""
	.align	4


	//----- nvinfo : EIATTR_CUDA_API_VERSION
	.align		4
        /*0000*/ 	.byte	0x04, 0x37
        /*0002*/ 	.short	(.L_10 - .L_9)
.L_9:
        /*0004*/ 	.word	0x0000007c


	//----- nvinfo : EIATTR_KPARAM_INFO
	.align		4
.L_10:
        /*0008*/ 	.byte	0x04, 0x17
        /*000a*/ 	.short	(.L_12 - .L_11)
.L_11:
        /*000c*/ 	.word	0x00000000
        /*0010*/ 	.short	0x000b
        /*0012*/ 	.short	0x0054
        /*0014*/ 	.byte	0x00, 0xf0, 0x11, 0x00


	//----- nvinfo : EIATTR_KPARAM_INFO
	.align		4
.L_12:
        /*0018*/ 	.byte	0x04, 0x17
        /*001a*/ 	.short	(.L_14 - .L_13)
.L_13:
        /*001c*/ 	.word	0x00000000
        /*0020*/ 	.short	0x000a
        /*0022*/ 	.short	0x0050
        /*0024*/ 	.byte	0x00, 0xf0, 0x11, 0x00


	//----- nvinfo : EIATTR_KPARAM_INFO
	.align		4
.L_14:
        /*0028*/ 	.byte	0x04, 0x17
        /*002a*/ 	.short	(.L_16 - .L_15)
.L_15:
        /*002c*/ 	.word	0x00000000
        /*0030*/ 	.short	0x0009
        /*0032*/ 	.short	0x0048
        /*0034*/ 	.byte	0x00, 0xf4, 0x21, 0x00


	//----- nvinfo : EIATTR_KPARAM_INFO
	.align		4
.L_16:
        /*0038*/ 	.byte	0x04, 0x17
        /*003a*/ 	.short	(.L_18 - .L_17)
.L_17:
        /*003c*/ 	.word	0x00000000
        /*0040*/ 	.short	0x0008
        /*0042*/ 	.short	0x0040
        /*0044*/ 	.byte	0x00, 0xf4, 0x21, 0x00


	//----- nvinfo : EIATTR_KPARAM_INFO
	.align		4
.L_18:
        /*0048*/ 	.byte	0x04, 0x17
        /*004a*/ 	.short	(.L_20 - .L_19)
.L_19:
        /*004c*/ 	.word	0x00000000
        /*0050*/ 	.short	0x0007
        /*0052*/ 	.short	0x0038
        /*0054*/ 	.byte	0x00, 0xf4, 0x21, 0x00


	//----- nvinfo : EIATTR_KPARAM_INFO
	.align		4
.L_20:
        /*0058*/ 	.byte	0x04, 0x17
        /*005a*/ 	.short	(.L_22 - .L_21)
.L_21:
        /*005c*/ 	.word	0x00000000
        /*0060*/ 	.short	0x0006
        /*0062*/ 	.short	0x0030
        /*0064*/ 	.byte	0x00, 0xf4, 0x21, 0x00


	//----- nvinfo : EIATTR_KPARAM_INFO
	.align		4
.L_22:
        /*0068*/ 	.byte	0x04, 0x17
        /*006a*/ 	.short	(.L_24 - .L_23)
.L_23:
        /*006c*/ 	.word	0x00000000
        /*0070*/ 	.short	0x0005
        /*0072*/ 	.short	0x0028
        /*0074*/ 	.byte	0x00, 0xf4, 0x21, 0x00


	//----- nvinfo : EIATTR_KPARAM_INFO
	.align		4
.L_24:
        /*0078*/ 	.byte	0x04, 0x17
        /*007a*/ 	.short	(.L_26 - .L_25)
.L_25:
        /*007c*/ 	.word	0x00000000
        /*0080*/ 	.short	0x0004
        /*0082*/ 	.short	0x0020
        /*0084*/ 	.byte	0x00, 0xf4, 0x21, 0x00


	//----- nvinfo : EIATTR_KPARAM_INFO
	.align		4
.L_26:
        /*0088*/ 	.byte	0x04, 0x17
        /*008a*/ 	.short	(.L_28 - .L_27)
.L_27:
        /*008c*/ 	.word	0x00000000
        /*0090*/ 	.short	0x0003
        /*0092*/ 	.short	0x0018
        /*0094*/ 	.byte	0x00, 0xf4, 0x21, 0x00


	//----- nvinfo : EIATTR_KPARAM_INFO
	.align		4
.L_28:
        /*0098*/ 	.byte	0x04, 0x17
        /*009a*/ 	.short	(.L_30 - .L_29)
.L_29:
        /*009c*/ 	.word	0x00000000
        /*00a0*/ 	.short	0x0002
        /*00a2*/ 	.short	0x0010
        /*00a4*/ 	.byte	0x00, 0xf4, 0x21, 0x00


	//----- nvinfo : EIATTR_KPARAM_INFO
	.align		4
.L_30:
        /*00a8*/ 	.byte	0x04, 0x17
        /*00aa*/ 	.short	(.L_32 - .L_31)
.L_31:
        /*00ac*/ 	.word	0x00000000
        /*00b0*/ 	.short	0x0001
        /*00b2*/ 	.short	0x0008
        /*00b4*/ 	.byte	0x00, 0xf4, 0x21, 0x00


	//----- nvinfo : EIATTR_KPARAM_INFO
	.align		4
.L_32:
        /*00b8*/ 	.byte	0x04, 0x17
        /*00ba*/ 	.short	(.L_34 - .L_33)
.L_33:
        /*00bc*/ 	.word	0x00000000
        /*00c0*/ 	.short	0x0000
        /*00c2*/ 	.short	0x0000
        /*00c4*/ 	.byte	0x00, 0xf4, 0x21, 0x00


	//----- nvinfo : EIATTR_SPARSE_MMA_MASK
	.align		4
.L_34:
        /*00c8*/ 	.byte	0x03, 0x50
        /*00ca*/ 	.short	0x0000


	//----- nvinfo : EIATTR_MAXREG_COUNT
	.align		4
        /*00cc*/ 	.byte	0x03, 0x1b
        /*00ce*/ 	.short	0x00ff


	//----- nvinfo : EIATTR_COOP_GROUP_MASK_REGIDS
	.align		4
        /*00d0*/ 	.byte	0x04, 0x29
        /*00d2*/ 	.short	(.L_36 - .L_35)


	//   ....[0]....
.L_35:
        /*00d4*/ 	.word	0xffffffff


	//   ....[1]....
        /*00d8*/ 	.word	0xffffffff


	//   ....[2]....
        /*00dc*/ 	.word	0xffffffff


	//   ....[3]....
        /*00e0*/ 	.word	0xffffffff


	//   ....[4]....
        /*00e4*/ 	.word	0xffffffff


	//   ....[5]....
        /*00e8*/ 	.word	0xffffffff


	//   ....[6]....
        /*00ec*/ 	.word	0xffffffff


	//   ....[7]....
        /*00f0*/ 	.word	0xffffffff


	//   ....[8]....
        /*00f4*/ 	.word	0xffffffff


	//   ....[9]....
        /*00f8*/ 	.word	0xffffffff


	//   ....[10]....
        /*00fc*/ 	.word	0xffffffff


	//   ....[11]....
        /*0100*/ 	.word	0xffffffff


	//   ....[12]....
        /*0104*/ 	.word	0xffffffff


	//   ....[13]....
        /*0108*/ 	.word	0xffffffff


	//----- nvinfo : EIATTR_COOP_GROUP_INSTR_OFFSETS
	.align		4
.L_36:
        /*010c*/ 	.byte	0x04, 0x28
        /*010e*/ 	.short	(.L_38 - .L_37)


	//   ....[0]....
.L_37:
        /*0110*/ 	.word	0x000005e0


	//   ....[1]....
        /*0114*/ 	.word	0x00000600


	//   ....[2]....
        /*0118*/ 	.word	0x00000620


	//   ....[3]....
        /*011c*/ 	.word	0x00000640


	//   ....[4]....
        /*0120*/ 	.word	0x00000660


	//   ....[5]....
        /*0124*/ 	.word	0x00000760


	//   ....[6]....
        /*0128*/ 	.word	0x00000790


	//   ....[7]....
        /*012c*/ 	.word	0x00000890


	//   ....[8]....
        /*0130*/ 	.word	0x000008b0


	//   ....[9]....
        /*0134*/ 	.word	0x000008d0


	//   ....[10]....
        /*0138*/ 	.word	0x000008f0


	//   ....[11]....
        /*013c*/ 	.word	0x00000910


	//   ....[12]....
        /*0140*/ 	.word	0x00000970


	//   ....[13]....
        /*0144*/ 	.word	0x00000990


	//----- nvinfo : EIATTR_EXIT_INSTR_OFFSETS
	.align		4
.L_38:
        /*0148*/ 	.byte	0x04, 0x1c
        /*014a*/ 	.short	(.L_40 - .L_39)


	//   ....[0]....
.L_39:
        /*014c*/ 	.word	0x00000be0


	//   ....[1]....
        /*0150*/ 	.word	0x00000c10


	//----- nvinfo : EIATTR_REQNTID
	.align		4
.L_40:
        /*0154*/ 	.byte	0x04, 0x10
        /*0156*/ 	.short	(.L_42 - .L_41)
.L_41:
        /*0158*/ 	.word	0x00000080
        /*015c*/ 	.word	0x00000001
        /*0160*/ 	.word	0x00000001


	//----- nvinfo : EIATTR_CBANK_PARAM_SIZE
	.align		4
.L_42:
        /*0164*/ 	.byte	0x03, 0x19
        /*0166*/ 	.short	0x0058


	//----- nvinfo : EIATTR_PARAM_CBANK
	.align		4
        /*0168*/ 	.byte	0x04, 0x0a
        /*016a*/ 	.short	(.L_44 - .L_43)
	.align		4
.L_43:
        /*016c*/ 	.word	index@(.nv.constant0.triton_per_fused_add_clone_native_layer_norm_native_layer_norm_backward_29)
        /*0170*/ 	.short	0x0210
        /*0172*/ 	.short	0x0058


	//----- nvinfo : EIATTR_SW_WAR
	.align		4
.L_44:
        /*0174*/ 	.byte	0x04, 0x36
        /*0176*/ 	.short	(.L_46 - .L_45)
.L_45:
        /*0178*/ 	.word	0x00000008
.L_46:


//--------------------- .nv.callgraph             --------------------------
	.section	.nv.callgraph,"",@"SHT_CUDA_CALLGRAPH"
	.align	4
	.sectionentsize	8
	.align		4
        /*0000*/ 	.word	0x00000000
	.align		4
        /*0004*/ 	.word	0xffffffff
	.align		4
        /*0008*/ 	.word	0x00000000
	.align		4
        /*000c*/ 	.word	0xfffffffe
	.align		4
        /*0010*/ 	.word	0x00000000
	.align		4
        /*0014*/ 	.word	0xfffffffd
	.align		4
        /*0018*/ 	.word	0x00000000
	.align		4
        /*001c*/ 	.word	0xfffffffc


//--------------------- .nv.constant4             --------------------------
	.section	.nv.constant4,"a",@progbits
	.align	8
	.align		8
.nv.constant4:
        /*0000*/ 	.dword	_$_str


//--------------------- .text.triton_per_fused_add_clone_native_layer_norm_native_layer_norm_backward_29 --------------------------
	.section	.text.triton_per_fused_add_clone_native_layer_norm_native_layer_norm_backward_29,"ax",@progbits
	.sectionflags	@"SHF_BARRIERS=1"
	.align	128
        .global         triton_per_fused_add_clone_native_layer_norm_native_layer_norm_backward_29
        .type           triton_per_fused_add_clone_native_layer_norm_native_layer_norm_backward_29,@function
        .size           triton_per_fused_add_clone_native_layer_norm_native_layer_norm_backward_29,(.L_x_1 - triton_per_fused_add_clone_native_layer_norm_native_layer_norm_backward_29)
        .other          triton_per_fused_add_clone_native_layer_norm_native_layer_norm_backward_29,@"STO_CUDA_ENTRY STV_DEFAULT"
triton_per_fused_add_clone_native_layer_norm_native_layer_norm_backward_29:
.text.triton_per_fused_add_clone_native_layer_norm_native_layer_norm_backward_29:
[----:B------:R-:W0:Y:S01]  /*0000*/  LDC R1, c[0x0][0x28] ;  /* 0x00000a00ff017b82 */ /* 0x000e220000000800 */
[----:B------:R-:W1:Y:S07]  /*0010*/  S2R R2, SR_TID.X ;  /* 0x0000000000027919 */ /* 0x000e6e0000002100 */
[----:B------:R-:W2:Y:S01]  /*0020*/  LDC.64 R18, c[0x0][0x220] ;  /* 0x00008800ff127b82 */ /* 0x000ea20000000a00 */
[----:B------:R-:W-:Y:S02]  /*0030*/  CS2R R4, SRZ ;  /* 0x0000000000047805 */ /* 0x000fe4000001ff00 */
[----:B------:R-:W-:Y:S01]  /*0040*/  CS2R R6, SRZ ;  /* 0x0000000000067805 */ /* 0x000fe2000001ff00 */
[----:B------:R-:W3:Y:S01]  /*0050*/  S2R R3, SR_CTAID.X ;  /* 0x0000000000037919 */ /* 0x000ee20000002500 */
[----:B------:R-:W-:-:S02]  /*0060*/  CS2R R8, SRZ ;  /* 0x0000000000087805 */ /* 0x000fc4000001ff00 */
[----:B------:R-:W-:Y:S01]  /*0070*/  CS2R R10, SRZ ;  /* 0x00000000000a7805 */ /* 0x000fe2000001ff00 */
[----:B------:R-:W-:Y:S01]  /*0080*/  ULDC.64 UR6, c[0x0][0x208] ;  /* 0x0000820000067ab9 */ /* 0x000fe20000000a00 */
[----:B------:R-:W4:Y:S08]  /*0090*/  LDC.64 R14, c[0x0][0x218] ;  /* 0x00008600ff0e7b82 */ /* 0x000f300000000a00 */
[----:B------:R-:W5:Y:S08]  /*00a0*/  LDC.64 R22, c[0x0][0x228] ;  /* 0x00008a00ff167b82 */ /* 0x000f700000000a00 */
[----:B------:R-:W5:Y:S01]  /*00b0*/  LDC.64 R28, c[0x0][0x230] ;  /* 0x00008c00ff1c7b82 */ /* 0x000f620000000a00 */
[----:B-1----:R-:W-:-:S04]  /*00c0*/  SHF.L.U32 R16, R2, 0x2, RZ ;  /* 0x0000000202107819 */ /* 0x002fc800000006ff */
[----:B------:R-:W-:-:S04]  /*00d0*/  LOP3.LUT R12, R16, 0x1fc, RZ, 0xc0, !PT ;  /* 0x000001fc100c7812 */ /* 0x000fc800078ec0ff */
[C---:B------:R-:W-:Y:S01]  /*00e0*/  ISETP.GE.U32.AND P1, PT, R12.reuse, 0x180, PT ;  /* 0x000001800c00780c */ /* 0x040fe20003f26070 */
[----:B---3--:R-:W-:Y:S02]  /*00f0*/  IMAD R21, R3, 0x180, R12 ;  /* 0x0000018003157824 */ /* 0x008fe400078e020c */
[----:B--2---:R-:W-:-:S04]  /*0100*/  IMAD.WIDE.U32 R18, R12, 0x4, R18 ;  /* 0x000000040c127825 */ /* 0x004fc800078e0012 */
[----:B----4-:R-:W-:-:S06]  /*0110*/  IMAD.WIDE R14, R21, 0x4, R14 ;  /* 0x00000004150e7825 */ /* 0x010fcc00078e020e */
[----:B------:R-:W2:Y:S04]  /*0120*/  @!P1 LDG.E.EL.128 R8, desc[UR6][R18.64] ;  /* 0x0000000612089981 */ /* 0x000ea8000c2e1d00 */
[----:B------:R1:W3:Y:S01]  /*0130*/  @!P1 LDG.E.128 R4, desc[UR6][R14.64] ;  /* 0x000000060e049981 */ /* 0x0002e2000c1e1d00 */
[----:B------:R-:W-:-:S04]  /*0140*/  SHF.R.S32.HI R20, RZ, 0x1f, R3 ;  /* 0x0000001fff147819 */ /* 0x000fc80000011403 */
[CC--:B------:R-:W-:Y:S02]  /*0150*/  LEA.HI R13, R20.reuse, R3.reuse, RZ, 0x2 ;  /* 0x00000003140d7211 */ /* 0x0c0fe400078f10ff */
[----:B------:R-:W-:Y:S02]  /*0160*/  LEA.HI R25, R20, R3, RZ, 0x4 ;  /* 0x0000000314197211 */ /* 0x000fe400078f20ff */
[----:B------:R-:W-:Y:S02]  /*0170*/  LOP3.LUT R26, R13, 0xfffffffc, RZ, 0xc0, !PT ;  /* 0xfffffffc0d1a7812 */ /* 0x000fe400078ec0ff */
[----:B-1----:R-:W-:Y:S02]  /*0180*/  CS2R R14, SRZ ;  /* 0x00000000000e7805 */ /* 0x002fe4000001ff00 */
[----:B------:R-:W-:Y:S02]  /*0190*/  SHF.R.S32.HI R13, RZ, 0x2, R13 ;  /* 0x00000002ff0d7819 */ /* 0x000fe4000001140d */
[----:B------:R-:W-:-:S02]  /*01a0*/  IADD3 R17, -R26, R3, RZ ;  /* 0x000000031a117210 */ /* 0x000fc40007ffe1ff */
[----:B------:R-:W1:Y:S01]  /*01b0*/  LDC.64 R26, c[0x0][0x210] ;  /* 0x00008400ff1a7b82 */ /* 0x000e620000000a00 */
[----:B------:R-:W-:Y:S02]  /*01c0*/  LEA.HI R20, R13, R13, RZ, 0x2 ;  /* 0x0000000d0d147211 */ /* 0x000fe400078f10ff */
[----:B------:R-:W-:Y:S01]  /*01d0*/  SHF.R.S32.HI R25, RZ, 0x4, R25 ;  /* 0x00000004ff197819 */ /* 0x000fe20000011419 */
[----:B------:R-:W-:Y:S01]  /*01e0*/  IMAD R12, R17, 0x180, R12 ;  /* 0x00000180110c7824 */ /* 0x000fe200078e020c */
[----:B------:R-:W-:-:S03]  /*01f0*/  LOP3.LUT R20, R20, 0xfffffffc, RZ, 0xc0, !PT ;  /* 0xfffffffc14147812 */ /* 0x000fc600078ec0ff */
[----:B------:R-:W-:Y:S01]  /*0200*/  IMAD R25, R25, 0x12600, R12 ;  /* 0x0001260019197824 */ /* 0x000fe200078e020c */
[----:B------:R-:W-:Y:S02]  /*0210*/  IADD3 R20, R13, -R20, RZ ;  /* 0x800000140d147210 */ /* 0x000fe40007ffe0ff */
[----:B------:R-:W-:-:S03]  /*0220*/  CS2R R12, SRZ ;  /* 0x00000000000c7805 */ /* 0x000fc6000001ff00 */
[----:B------:R-:W-:Y:S01]  /*0230*/  IMAD R25, R20, 0x1500, R25 ;  /* 0x0000150014197824 */ /* 0x000fe200078e0219 */
[----:B------:R-:W-:-:S03]  /*0240*/  CS2R R18, SRZ ;  /* 0x0000000000127805 */ /* 0x000fc6000001ff00 */
[----:B-----5:R-:W-:-:S05]  /*0250*/  IMAD.WIDE R22, R25, 0x4, R22 ;  /* 0x0000000419167825 */ /* 0x020fca00078e0216 */
[----:B------:R4:W5:Y:S01]  /*0260*/  @!P1 LDG.E.128 R12, desc[UR6][R22.64] ;  /* 0x00000006160c9981 */ /* 0x000962000c1e1d00 */
[----:B-1----:R-:W-:Y:S01]  /*0270*/  IMAD.WIDE R26, R21, 0x4, R26 ;  /* 0x00000004151a7825 */ /* 0x002fe200078e021a */
[----:B------:R-:W-:Y:S02]  /*0280*/  CS2R R20, SRZ ;  /* 0x0000000000147805 */ /* 0x000fe4000001ff00 */
[----:B----4-:R-:W-:-:S06]  /*0290*/  CS2R R22, SRZ ;  /* 0x0000000000167805 */ /* 0x010fcc000001ff00 */
[----:B------:R-:W4:Y:S01]  /*02a0*/  @!P1 LDG.E.128 R20, desc[UR6][R26.64] ;  /* 0x000000061a149981 */ /* 0x000f22000c1e1d00 */
[----:B--2---:R-:W-:Y:S02]  /*02b0*/  SEL R17, R10, RZ, !P1 ;  /* 0x000000ff0a117207 */ /* 0x004fe40004800000 */
[----:B------:R-:W-:Y:S02]  /*02c0*/  LOP3.LUT R10, R16, 0x1fc, RZ, 0xc0, !PT ;  /* 0x000001fc100a7812 */ /* 0x000fe400078ec0ff */
[----:B---3--:R-:W-:-:S03]  /*02d0*/  SEL R6, R6, RZ, !P1 ;  /* 0x000000ff06067207 */ /* 0x008fc60004800000 */
[----:B0-----:R-:W-:-:S04]  /*02e0*/  IMAD.WIDE.U32 R28, R10, 0x4, R28 ;  /* 0x000000040a1c7825 */ /* 0x001fc800078e001c */
[----:B------:R-:W-:Y:S01]  /*02f0*/  FADD R6, R6, R17 ;  /* 0x0000001106067221 */ /* 0x000fe20000000000 */
[----:B------:R-:W-:-:S06]  /*0300*/  CS2R R16, SRZ ;  /* 0x0000000000107805 */ /* 0x000fcc000001ff00 */
[----:B------:R0:W2:Y:S01]  /*0310*/  @!P1 LDG.E.EL.128 R16, desc[UR6][R28.64] ;  /* 0x000000061c109981 */ /* 0x0000a2000c2e1d00 */
[----:B------:R-:W-:Y:S02]  /*0320*/  SEL R25, R8, RZ, !P1 ;  /* 0x000000ff08197207 */ /* 0x000fe40004800000 */
[----:B------:R-:W-:Y:S02]  /*0330*/  SEL R8, R9, RZ, !P1 ;  /* 0x000000ff09087207 */ /* 0x000fe40004800000 */
[----:B------:R-:W-:Y:S02]  /*0340*/  SEL R4, R4, RZ, !P1 ;  /* 0x000000ff04047207 */ /* 0x000fe40004800000 */
[----:B------:R-:W-:Y:S02]  /*0350*/  SEL R5, R5, RZ, !P1 ;  /* 0x000000ff05057207 */ /* 0x000fe40004800000 */
[----:B0-----:R-:W-:Y:S01]  /*0360*/  SEL R28, R11, RZ, !P1 ;  /* 0x000000ff0b1c7207 */ /* 0x001fe20004800000 */
[----:B------:R-:W-:-:S02]  /*0370*/  FADD R4, R4, R25 ;  /* 0x0000001904047221 */ /* 0x000fc40000000000 */
[----:B------:R-:W-:Y:S01]  /*0380*/  FADD R5, R5, R8 ;  /* 0x0000000805057221 */ /* 0x000fe20000000000 */
[----:B------:R-:W-:Y:S02]  /*0390*/  SEL R7, R7, RZ, !P1 ;  /* 0x000000ff07077207 */ /* 0x000fe40004800000 */
[----:B-----5:R-:W-:Y:S02]  /*03a0*/  SEL R12, R12, RZ, !P1 ;  /* 0x000000ff0c0c7207 */ /* 0x020fe40004800000 */
[----:B------:R-:W-:Y:S02]  /*03b0*/  SEL R13, R13, RZ, !P1 ;  /* 0x000000ff0d0d7207 */ /* 0x000fe40004800000 */
[----:B------:R-:W-:Y:S01]  /*03c0*/  SEL R14, R14, RZ, !P1 ;  /* 0x000000ff0e0e7207 */ /* 0x000fe20004800000 */
[----:B------:R-:W-:Y:S01]  /*03d0*/  FADD R7, R7, R28 ;  /* 0x0000001c07077221 */ /* 0x000fe20000000000 */
[----:B------:R-:W-:Y:S01]  /*03e0*/  SEL R15, R15, RZ, !P1 ;  /* 0x000000ff0f0f7207 */ /* 0x000fe20004800000 */
[----:B------:R-:W0:Y:S01]  /*03f0*/  S2UR UR5, SR_CgaCtaId ;  /* 0x00000000000579c3 */ /* 0x000e220000008800 */
[C---:B------:R-:W-:Y:S01]  /*0400*/  LOP3.LUT P2, RZ, R2.reuse, 0x1f, RZ, 0xc0, !PT ;  /* 0x0000001f02ff7812 */ /* 0x040fe2000784c0ff */
[----:B------:R-:W-:Y:S01]  /*0410*/  UMOV UR4, 0x400 ;  /* 0x0000040000047882 */ /* 0x000fe20000000000 */
[----:B------:R-:W-:Y:S01]  /*0420*/  ISETP.GE.AND P3, PT, R2, 0x4, PT ;  /* 0x000000040200780c */ /* 0x000fe20003f66270 */
[----:B0-----:R-:W-:Y:S01]  /*0430*/  UPRMT UR4, UR5, 0x654, UR4 ;  /* 0x0000065405047896 */ /* 0x001fe20008000004 */
[----:B--2---:R-:W-:-:S02]  /*0440*/  SEL R9, R16, RZ, !P1 ;  /* 0x000000ff10097207 */ /* 0x004fc40004800000 */
[----:B------:R-:W-:Y:S02]  /*0450*/  SEL R16, R17, RZ, !P1 ;  /* 0x000000ff11107207 */ /* 0x000fe40004800000 */
[----:B----4-:R-:W-:Y:S01]  /*0460*/  SEL R17, R20, RZ, !P1 ;  /* 0x000000ff14117207 */ /* 0x010fe20004800000 */
[----:B------:R-:W-:Y:S01]  /*0470*/  FADD R9, R12, R9 ;  /* 0x000000090c097221 */ /* 0x000fe20000000000 */
[----:B------:R-:W-:Y:S02]  /*0480*/  SEL R12, R21, RZ, !P1 ;  /* 0x000000ff150c7207 */ /* 0x000fe40004800000 */
[----:B------:R-:W-:Y:S02]  /*0490*/  SEL R11, R18, RZ, !P1 ;  /* 0x000000ff120b7207 */ /* 0x000fe40004800000 */
[----:B------:R-:W-:Y:S01]  /*04a0*/  SEL R8, R19, RZ, !P1 ;  /* 0x000000ff13087207 */ /* 0x000fe20004800000 */
[----:B------:R-:W-:Y:S01]  /*04b0*/  FADD R13, R13, R16 ;  /* 0x000000100d0d7221 */ /* 0x000fe20000000000 */
[----:B------:R-:W-:Y:S01]  /*04c0*/  SEL R19, R22, RZ, !P1 ;  /* 0x000000ff16137207 */ /* 0x000fe20004800000 */
[----:B------:R-:W-:Y:S01]  /*04d0*/  FADD R4, R17, R4 ;  /* 0x0000000411047221 */ /* 0x000fe20000000000 */
[----:B------:R-:W-:Y:S01]  /*04e0*/  FADD R12, R12, R5 ;  /* 0x000000050c0c7221 */ /* 0x000fe20000000000 */
[----:B------:R-:W-:Y:S01]  /*04f0*/  FADD R11, R14, R11 ;  /* 0x0000000b0e0b7221 */ /* 0x000fe20000000000 */
[----:B------:R-:W-:Y:S01]  /*0500*/  SEL R14, R23, RZ, !P1 ;  /* 0x000000ff170e7207 */ /* 0x000fe20004800000 */
[----:B------:R-:W-:Y:S01]  /*0510*/  FADD R6, R19, R6 ;  /* 0x0000000613067221 */ /* 0x000fe20000000000 */
[----:B------:R-:W-:Y:S01]  /*0520*/  FADD R4, R9, R4 ;  /* 0x0000000409047221 */ /* 0x000fe20000000000 */
[----:B------:R-:W-:Y:S01]  /*0530*/  FADD R5, R13, R12 ;  /* 0x0000000c0d057221 */ /* 0x000fe20000000000 */
[----:B------:R-:W-:Y:S01]  /*0540*/  FADD R8, R15, R8 ;  /* 0x000000080f087221 */ /* 0x000fe20000000000 */
[----:B------:R-:W-:Y:S01]  /*0550*/  FADD R7, R14, R7 ;  /* 0x000000070e077221 */ /* 0x000fe20000000000 */
[----:B------:R-:W-:Y:S01]  /*0560*/  FADD R6, R6, R11 ;  /* 0x0000000b06067221 */ /* 0x000fe20000000000 */
[----:B------:R-:W-:Y:S01]  /*0570*/  FADD R9, R4, R5 ;  /* 0x0000000504097221 */ /* 0x000fe20000000000 */
[----:B------:R-:W0:Y:S01]  /*0580*/  LDC.64 R18, c[0x0][0x238] ;  /* 0x00008e00ff127b82 */ /* 0x000e220000000a00 */
[----:B------:R-:W-:-:S02]  /*0590*/  FADD R7, R7, R8 ;  /* 0x0000000807077221 */ /* 0x000fc40000000000 */
[----:B------:R-:W-:-:S04]  /*05a0*/  FADD R8, R6, R9 ;  /* 0x0000000906087221 */ /* 0x000fc80000000000 */
[----:B------:R-:W-:Y:S01]  /*05b0*/  FADD R8, R8, R7 ;  /* 0x0000000708087221 */ /* 0x000fe20000000000 */
[----:B------:R-:W1:Y:S04]  /*05c0*/  LDC.64 R20, c[0x0][0x240] ;  /* 0x00009000ff147b82 */ /* 0x000e680000000a00 */
[----:B------:R-:W-:-:S05]  /*05d0*/  FSEL R8, R8, RZ, !P1 ;  /* 0x000000ff08087208 */ /* 0x000fca0004800000 */
[----:B------:R-:W2:Y:S02]  /*05e0*/  SHFL.BFLY PT, R9, R8, 0x10, 0x1f ;  /* 0x0e001f0008097f89 */ /* 0x000ea400000e0000 */
[----:B--2---:R-:W-:-:S05]  /*05f0*/  FADD R9, R8, R9 ;  /* 0x0000000908097221 */ /* 0x004fca0000000000 */
[----:B------:R-:W2:Y:S02]  /*0600*/  SHFL.BFLY PT, R12, R9, 0x8, 0x1f ;  /* 0x0d001f00090c7f89 */ /* 0x000ea400000e0000 */
[----:B--2---:R-:W-:-:S05]  /*0610*/  FADD R12, R9, R12 ;  /* 0x0000000c090c7221 */ /* 0x004fca0000000000 */
[----:B------:R-:W2:Y:S02]  /*0620*/  SHFL.BFLY PT, R11, R12, 0x4, 0x1f ;  /* 0x0c801f000c0b7f89 */ /* 0x000ea400000e0000 */
[----:B--2---:R-:W-:-:S05]  /*0630*/  FADD R11, R12, R11 ;  /* 0x0000000b0c0b7221 */ /* 0x004fca0000000000 */
[----:B------:R-:W2:Y:S02]  /*0640*/  SHFL.BFLY PT, R14, R11, 0x2, 0x1f ;  /* 0x0c401f000b0e7f89 */ /* 0x000ea400000e0000 */
[----:B--2---:R-:W-:-:S05]  /*0650*/  FADD R14, R11, R14 ;  /* 0x0000000e0b0e7221 */ /* 0x004fca0000000000 */
[----:B------:R-:W2:Y:S01]  /*0660*/  SHFL.BFLY PT, R13, R14, 0x1, 0x1f ;  /* 0x0c201f000e0d7f89 */ /* 0x000ea200000e0000 */
[----:B------:R-:W-:Y:S01]  /*0670*/  SHF.R.U32.HI R22, RZ, 0x3, R2 ;  /* 0x00000003ff167819 */ /* 0x000fe20000011602 */
[----:B0-----:R-:W-:Y:S01]  /*0680*/  IMAD.WIDE.U32 R18, R10, 0x4, R18 ;  /* 0x000000040a127825 */ /* 0x001fe200078e0012 */
[----:B------:R-:W-:-:S03]  /*0690*/  CS2R R8, SRZ ;  /* 0x0000000000087805 */ /* 0x000fc6000001ff00 */
[----:B-1----:R-:W-:Y:S01]  /*06a0*/  IMAD.WIDE.U32 R20, R10, 0x4, R20 ;  /* 0x000000040a147825 */ /* 0x002fe200078e0014 */
[----:B------:R-:W-:Y:S02]  /*06b0*/  CS2R R10, SRZ ;  /* 0x00000000000a7805 */ /* 0x000fe4000001ff00 */
[----:B------:R-:W-:-:S04]  /*06c0*/  LOP3.LUT R22, R22, 0xc, RZ, 0xc0, !PT ;  /* 0x0000000c16167812 */ /* 0x000fc800078ec0ff */
[----:B------:R0:W3:Y:S01]  /*06d0*/  @!P1 LDG.E.EL.128 R8, desc[UR6][R18.64] ;  /* 0x0000000612089981 */ /* 0x0000e2000c2e1d00 */
[----:B--2---:R-:W-:Y:S01]  /*06e0*/  FADD R16, R14, R13 ;  /* 0x0000000d0e107221 */ /* 0x004fe20000000000 */
[----:B------:R-:W-:Y:S02]  /*06f0*/  CS2R R12, SRZ ;  /* 0x00000000000c7805 */ /* 0x000fe4000001ff00 */
[----:B------:R-:W-:Y:S02]  /*0700*/  CS2R R14, SRZ ;  /* 0x00000000000e7805 */ /* 0x000fe4000001ff00 */
[----:B------:R-:W-:Y:S04]  /*0710*/  @!P2 STS [R22+UR4], R16 ;  /* 0x000000101600a988 */ /* 0x000fe80008000804 */
[----:B------:R1:W2:Y:S01]  /*0720*/  @!P1 LDG.E.EL.128 R12, desc[UR6][R20.64] ;  /* 0x00000006140c9981 */ /* 0x0002a2000c2e1d00 */
[C---:B------:R-:W-:Y:S01]  /*0730*/  SHF.L.U32 R17, R2.reuse, 0x2, RZ ;  /* 0x0000000202117819 */ /* 0x040fe200000006ff */
[----:B------:R-:W-:Y:S06]  /*0740*/  BAR.SYNC.DEFER_BLOCKING 0x0 ;  /* 0x0000000000007b1d */ /* 0x000fec0000010000 */
[----:B------:R-:W4:Y:S04]  /*0750*/  @!P3 LDS R24, [R17+UR4] ;  /* 0x000000041118b984 */ /* 0x000f280008000800 */
[----:B----4-:R-:W4:Y:S01]  /*0760*/  SHFL.BFLY PT, R23, R24, 0x2, 0x1f ;  /* 0x0c401f0018177f89 */ /* 0x010f2200000e0000 */
[----:B------:R-:W-:Y:S01]  /*0770*/  LOP3.LUT P0, RZ, R2, 0x3, RZ, 0xc0, !PT ;  /* 0x0000000302ff7812 */ /* 0x000fe2000780c0ff */
[----:B----4-:R-:W-:-:S05]  /*0780*/  FADD R23, R24, R23 ;  /* 0x0000001718177221 */ /* 0x010fca0000000000 */
[----:B------:R-:W4:Y:S01]  /*0790*/  SHFL.BFLY PT, R28, R23, 0x1, 0x1f ;  /* 0x0c201f00171c7f89 */ /* 0x000f2200000e0000 */
[----:B------:R-:W-:Y:S01]  /*07a0*/  ISETP.LT.AND P0, PT, R2, 0x4, !P0 ;  /* 0x000000040200780c */ /* 0x000fe20004701270 */
[----:B----4-:R-:W-:-:S12]  /*07b0*/  FADD R28, R23, R28 ;  /* 0x0000001c171c7221 */ /* 0x010fd80000000000 */
[----:B------:R-:W-:Y:S01]  /*07c0*/  @P0 STS [R17+UR4], R28 ;  /* 0x0000001c11000988 */ /* 0x000fe20008000804 */
[----:B------:R-:W-:Y:S06]  /*07d0*/  BAR.SYNC.DEFER_BLOCKING 0x0 ;  /* 0x0000000000007b1d */ /* 0x000fec0000010000 */
[----:B------:R-:W4:Y:S02]  /*07e0*/  LDS R16, [UR4] ;  /* 0x00000004ff107984 */ /* 0x000f240008000800 */
[----:B----4-:R-:W-:-:S04]  /*07f0*/  FADD R16, RZ, R16 ;  /* 0x00000010ff107221 */ /* 0x010fc80000000000 */
[C---:B------:R-:W-:Y:S01]  /*0800*/  FFMA R29, R16.reuse, -0.002604166744276881218, R5 ;  /* 0xbb2aaaab101d7823 */ /* 0x040fe20000000005 */
[----:B0-----:R-:W-:-:S03]  /*0810*/  FFMA R19, R16, -0.002604166744276881218, R4 ;  /* 0xbb2aaaab10137823 */ /* 0x001fc60000000004 */
[----:B------:R-:W-:Y:S01]  /*0820*/  FMUL R18, R29, R29 ;  /* 0x0000001d1d127220 */ /* 0x000fe20000400000 */
[----:B------:R-:W-:-:S03]  /*0830*/  FFMA R25, R16, -0.002604166744276881218, R6 ;  /* 0xbb2aaaab10197823 */ /* 0x000fc60000000006 */
[----:B------:R-:W-:Y:S01]  /*0840*/  FFMA R18, R19, R19, R18 ;  /* 0x0000001313127223 */ /* 0x000fe20000000012 */
[----:B------:R-:W-:-:S03]  /*0850*/  FFMA R23, R16, -0.002604166744276881218, R7 ;  /* 0xbb2aaaab10177823 */ /* 0x000fc60000000007 */
[----:B------:R-:W-:-:S04]  /*0860*/  FFMA R18, R25, R25, R18 ;  /* 0x0000001919127223 */ /* 0x000fc80000000012 */
[----:B------:R-:W-:-:S05]  /*0870*/  FFMA R18, R23, R23, R18 ;  /* 0x0000001717127223 */ /* 0x000fca0000000012 */
[----:B------:R-:W-:-:S05]  /*0880*/  FSEL R18, R18, RZ, !P1 ;  /* 0x000000ff12127208 */ /* 0x000fca0004800000 */
[----:B-1----:R-:W0:Y:S02]  /*0890*/  SHFL.BFLY PT, R21, R18, 0x10, 0x1f ;  /* 0x0e001f0012157f89 */ /* 0x002e2400000e0000 */
[----:B0-----:R-:W-:-:S05]  /*08a0*/  FADD R21, R18, R21 ;  /* 0x0000001512157221 */ /* 0x001fca0000000000 */
[----:B------:R-:W0:Y:S02]  /*08b0*/  SHFL.BFLY PT, R16, R21, 0x8, 0x1f ;  /* 0x0d001f0015107f89 */ /* 0x000e2400000e0000 */
[----:B0-----:R-:W-:-:S05]  /*08c0*/  FADD R16, R21, R16 ;  /* 0x0000001015107221 */ /* 0x001fca0000000000 */
[----:B------:R-:W0:Y:S02]  /*08d0*/  SHFL.BFLY PT, R20, R16, 0x4, 0x1f ;  /* 0x0c801f0010147f89 */ /* 0x000e2400000e0000 */
[----:B0-----:R-:W-:-:S05]  /*08e0*/  FADD R20, R16, R20 ;  /* 0x0000001410147221 */ /* 0x001fca0000000000 */
[----:B------:R-:W0:Y:S02]  /*08f0*/  SHFL.BFLY PT, R24, R20, 0x2, 0x1f ;  /* 0x0c401f0014187f89 */ /* 0x000e2400000e0000 */
[----:B0-----:R-:W-:-:S05]  /*0900*/  FADD R24, R20, R24 ;  /* 0x0000001814187221 */ /* 0x001fca0000000000 */
[----:B------:R-:W0:Y:S02]  /*0910*/  SHFL.BFLY PT, R28, R24, 0x1, 0x1f ;  /* 0x0c201f00181c7f89 */ /* 0x000e2400000e0000 */
[----:B0-----:R-:W-:Y:S01]  /*0920*/  FADD R28, R24, R28 ;  /* 0x0000001c181c7221 */ /* 0x001fe20000000000 */
[----:B------:R-:W-:Y:S06]  /*0930*/  BAR.SYNC.DEFER_BLOCKING 0x0 ;  /* 0x0000000000007b1d */ /* 0x000fec0000010000 */
[----:B------:R-:W-:Y:S02]  /*0940*/  @!P2 STS [R22+UR4], R28 ;  /* 0x0000001c1600a988 */ /* 0x000fe40008000804 */
[----:B------:R-:W-:Y:S06]  /*0950*/  BAR.SYNC.DEFER_BLOCKING 0x0 ;  /* 0x0000000000007b1d */ /* 0x000fec0000010000 */
[----:B------:R-:W0:Y:S04]  /*0960*/  @!P3 LDS R0, [R17+UR4] ;  /* 0x000000041100b984 */ /* 0x000e280008000800 */
[----:B0-----:R-:W0:Y:S02]  /*0970*/  SHFL.BFLY PT, R21, R0, 0x2, 0x1f ;  /* 0x0c401f0000157f89 */ /* 0x001e2400000e0000 */
[----:B0-----:R-:W-:-:S05]  /*0980*/  FADD R21, R0, R21 ;  /* 0x0000001500157221 */ /* 0x001fca0000000000 */
[----:B------:R-:W0:Y:S02]  /*0990*/  SHFL.BFLY PT, R16, R21, 0x1, 0x1f ;  /* 0x0c201f0015107f89 */ /* 0x000e2400000e0000 */
[----:B0-----:R-:W-:-:S05]  /*09a0*/  FADD R18, R21, R16 ;  /* 0x0000001015127221 */ /* 0x001fca0000000000 */
[----:B------:R-:W-:Y:S01]  /*09b0*/  @P0 STS [R17+UR4], R18 ;  /* 0x0000001211000988 */ /* 0x000fe20008000804 */
[----:B------:R-:W-:Y:S06]  /*09c0*/  BAR.SYNC.DEFER_BLOCKING 0x0 ;  /* 0x0000000000007b1d */ /* 0x000fec0000010000 */
[----:B------:R-:W0:Y:S01]  /*09d0*/  LDS R16, [UR4] ;  /* 0x00000004ff107984 */ /* 0x000e220008000800 */
[----:B------:R-:W-:Y:S01]  /*09e0*/  HFMA2.MMA R20, -RZ, RZ, 0.8955078125, -0.052093505859375 ;  /* 0x3b2aaaabff147435 */ /* 0x000fe200000001ff */
[----:B--2---:R-:W-:Y:S02]  /*09f0*/  SEL R0, R12, RZ, !P1 ;  /* 0x000000ff0c007207 */ /* 0x004fe40004800000 */
[----:B---3--:R-:W-:Y:S01]  /*0a00*/  SEL R8, R8, RZ, !P1 ;  /* 0x000000ff08087207 */ /* 0x008fe20004800000 */
[----:B0-----:R-:W-:-:S06]  /*0a10*/  FADD R16, RZ, R16 ;  /* 0x00000010ff107221 */ /* 0x001fcc0000000000 */
[----:B------:R-:W-:Y:S02]  /*0a20*/  FFMA R16, R16, R20, 9.9999999747524270788e-07 ;  /* 0x358637bd10107423 */ /* 0x000fe40000000014 */
[----:B------:R-:W0:Y:S04]  /*0a30*/  LDC.64 R20, c[0x0][0x250] ;  /* 0x00009400ff147b82 */ /* 0x000e280000000a00 */
[----:B------:R-:W1:Y:S01]  /*0a40*/  MUFU.RSQ R16, R16 ;  /* 0x0000001000107308 */ /* 0x000e620000001400 */
[----:B------:R-:W-:Y:S01]  /*0a50*/  LOP3.LUT P0, RZ, R2, 0x7f, RZ, 0xc0, !PT ;  /* 0x0000007f02ff7812 */ /* 0x000fe2000780c0ff */
[----:B-1----:R-:W-:Y:S02]  /*0a60*/  FMUL R12, R19, R16 ;  /* 0x00000010130c7220 */ /* 0x002fe40000400000 */
[----:B------:R-:W1:Y:S02]  /*0a70*/  LDC.64 R18, c[0x0][0x248] ;  /* 0x00009200ff127b82 */ /* 0x000e640000000a00 */
[----:B------:R-:W-:Y:S01]  /*0a80*/  FFMA R8, R8, R12, R0 ;  /* 0x0000000c08087223 */ /* 0x000fe20000000000 */
[----:B------:R-:W-:-:S02]  /*0a90*/  SEL R0, R9, RZ, !P1 ;  /* 0x000000ff09007207 */ /* 0x000fc40004800000 */
[----:B------:R-:W-:Y:S01]  /*0aa0*/  SEL R9, R13, RZ, !P1 ;  /* 0x000000ff0d097207 */ /* 0x000fe20004800000 */
[-C--:B------:R-:W-:Y:S02]  /*0ab0*/  FMUL R13, R29, R16.reuse ;  /* 0x000000101d0d7220 */ /* 0x080fe40000400000 */
[----:B------:R-:W2:Y:S01]  /*0ac0*/  LDC.64 R28, c[0x0][0x258] ;  /* 0x00009600ff1c7b82 */ /* 0x000ea20000000a00 */
[----:B------:R-:W-:Y:S01]  /*0ad0*/  LOP3.LUT R2, R17, 0x1fc, RZ, 0xc0, !PT ;  /* 0x000001fc11027812 */ /* 0x000fe200078ec0ff */
[----:B------:R-:W-:Y:S01]  /*0ae0*/  FFMA R9, R0, R13, R9 ;  /* 0x0000000d00097223 */ /* 0x000fe20000000009 */
[----:B------:R-:W-:Y:S02]  /*0af0*/  SEL R0, R11, RZ, !P1 ;  /* 0x000000ff0b007207 */ /* 0x000fe40004800000 */
[----:B------:R-:W-:Y:S01]  /*0b00*/  SEL R17, R10, RZ, !P1 ;  /* 0x000000ff0a117207 */ /* 0x000fe20004800000 */
[----:B------:R-:W-:Y:S01]  /*0b10*/  IMAD R11, R3, 0x180, R2 ;  /* 0x00000180030b7824 */ /* 0x000fe200078e0202 */
[----:B------:R-:W-:Y:S01]  /*0b20*/  SEL R10, R14, RZ, !P1 ;  /* 0x000000ff0e0a7207 */ /* 0x000fe20004800000 */
[-C--:B------:R-:W-:Y:S01]  /*0b30*/  FMUL R14, R25, R16.reuse ;  /* 0x00000010190e7220 */ /* 0x080fe20000400000 */
[----:B------:R-:W-:Y:S01]  /*0b40*/  SEL R2, R15, RZ, !P1 ;  /* 0x000000ff0f027207 */ /* 0x000fe20004800000 */
[----:B------:R-:W-:Y:S01]  /*0b50*/  FMUL R15, R23, R16 ;  /* 0x00000010170f7220 */ /* 0x000fe20000400000 */
[----:B0-----:R-:W-:-:S04]  /*0b60*/  IMAD.WIDE R20, R11, 0x4, R20 ;  /* 0x000000040b147825 */ /* 0x001fc800078e0214 */
[----:B------:R-:W-:Y:S01]  /*0b70*/  FFMA R10, R17, R14, R10 ;  /* 0x0000000e110a7223 */ /* 0x000fe2000000000a */
[----:B-1----:R-:W-:-:S04]  /*0b80*/  IMAD.WIDE R18, R11, 0x4, R18 ;  /* 0x000000040b127825 */ /* 0x002fc800078e0212 */
[----:B------:R-:W-:Y:S01]  /*0b90*/  FFMA R11, R0, R15, R2 ;  /* 0x0000000f000b7223 */ /* 0x000fe20000000002 */
[----:B------:R0:W-:Y:S04]  /*0ba0*/  @!P1 STG.E.128 desc[UR6][R26.64], R4 ;  /* 0x000000041a009986 */ /* 0x0001e8000c101d06 */
[----:B------:R0:W-:Y:S04]  /*0bb0*/  @!P1 STG.E.128 desc[UR6][R18.64], R12 ;  /* 0x0000000c12009986 */ /* 0x0001e8000c101d06 */
[----:B------:R0:W-:Y:S01]  /*0bc0*/  @!P1 STG.E.128 desc[UR6][R20.64], R8 ;  /* 0x0000000814009986 */ /* 0x0001e2000c101d06 */
[----:B--2---:R-:W-:Y:S01]  /*0bd0*/  IMAD.WIDE R28, R3, 0x4, R28 ;  /* 0x00000004031c7825 */ /* 0x004fe200078e021c */
[----:B0-----:R-:W-:Y:S06]  /*0be0*/  @P0 EXIT ;  /* 0x000000000000094d */ /* 0x001fec0003800000 */
[----:B------:R-:W-:-:S05]  /*0bf0*/  FMUL R3, R16, 0.002604166744276881218 ;  /* 0x3b2aaaab10037820 */ /* 0x000fca0000400000 */
[----:B------:R-:W-:Y:S01]  /*0c00*/  STG.E desc[UR6][R28.64], R3 ;  /* 0x000000031c007986 */ /* 0x000fe2000c101906 */
[----:B------:R-:W-:Y:S05]  /*0c10*/  EXIT ;  /* 0x000000000000794d */ /* 0x000fea0003800000 */
.L_x_0:
[----:B------:R-:W-:-:S00]  /*0c20*/  BRA `(.L_x_0) ;  /* 0xfffffffc00fc7947 */ /* 0x000fc0000383ffff */
[----:B------:R-:W-:-:S00]  /*0c30*/  NOP ;  /* 0x0000000000007918 */ /* 0x000fc00000000000 */
        /* <DEDUP_REMOVED lines=12> */
.L_x_1:


//--------------------- .nv.global.init           --------------------------
	.section	.nv.global.init,"aw",@progbits
.nv.global.init:
	.type		_$_str,@object
	.size		_$_str,(.L_0 - _$_str)
_$_str:
        /*0000*/ 	.byte	0x5f, 0x5f, 0x43, 0x55, 0x44, 0x41, 0x5f, 0x46, 0x54, 0x5a, 0x00
.L_0:


//--------------------- .nv.shared.triton_per_fused_add_clone_native_layer_norm_native_layer_norm_backward_29 --------------------------
	.section	.nv.shared.triton_per_fused_add_clone_native_layer_norm_native_layer_norm_backward_29,"aw",@nobits
	.sectionflags	@""
	.align	16
	.zero		1024


//--------------------- .nv.constant0.triton_per_fused_add_clone_native_layer_norm_native_layer_norm_backward_29 --------------------------
	.section	.nv.constant0.triton_per_fused_add_clone_native_layer_norm_native_layer_norm_backward_29,"a",@progbits
	.sectionflags	@""
	.align	4
.nv.constant0.triton_per_fused_add_clone_native_layer_norm_native_layer_norm_backward_29:
	.zero		616
